//
// Generated by NVIDIA NVVM Compiler
//
// Compiler Build ID: CL-36424714
// Cuda compilation tools, release 13.0, V13.0.88
// Based on NVVM 20.0.0
//

.version 9.0
.target sm_100
.address_size 64

	// .globl	_Z14vectorAdditionPfS_S_i

.visible .entry _Z14vectorAdditionPfS_S_i(
	.param .u64 .ptr .align 1 _Z14vectorAdditionPfS_S_i_param_0,
	.param .u64 .ptr .align 1 _Z14vectorAdditionPfS_S_i_param_1,
	.param .u64 .ptr .align 1 _Z14vectorAdditionPfS_S_i_param_2,
	.param .u32 _Z14vectorAdditionPfS_S_i_param_3
)
{
	.reg .pred 	%p<7>;
	.reg .b32 	%r<31>;
	.reg .b32 	%f<16>;
	.reg .b64 	%rd<25>;

	ld.param.u64 	%rd4, [_Z14vectorAdditionPfS_S_i_param_0];
	ld.param.u64 	%rd5, [_Z14vectorAdditionPfS_S_i_param_1];
	ld.param.u64 	%rd6, [_Z14vectorAdditionPfS_S_i_param_2];
	ld.param.u32 	%r12, [_Z14vectorAdditionPfS_S_i_param_3];
	cvta.to.global.u64 	%rd1, %rd4;
	cvta.to.global.u64 	%rd2, %rd6;
	cvta.to.global.u64 	%rd3, %rd5;
	mov.u32 	%r13, %ctaid.x;
	mov.u32 	%r14, %ntid.x;
	mov.u32 	%r15, %tid.x;
	mad.lo.s32 	%r29, %r13, %r14, %r15;
	mov.u32 	%r16, %nctaid.x;
	mul.lo.s32 	%r2, %r14, %r16;
	setp.ge.s32 	%p1, %r29, %r12;
	@%p1 bra 	$L__BB0_7;
	add.s32 	%r17, %r29, %r2;
	max.s32 	%r18, %r12, %r17;
	setp.lt.s32 	%p2, %r17, %r12;
	selp.u32 	%r19, 1, 0, %p2;
	add.s32 	%r20, %r17, %r19;
	sub.s32 	%r21, %r18, %r20;
	div.u32 	%r22, %r21, %r2;
	add.s32 	%r3, %r22, %r19;
	and.b32  	%r23, %r3, 3;
	setp.eq.s32 	%p3, %r23, 3;
	@%p3 bra 	$L__BB0_4;
	add.s32 	%r24, %r3, 1;
	and.b32  	%r25, %r24, 3;
	neg.s32 	%r27, %r25;
$L__BB0_3:
	.pragma "nounroll";
	mul.wide.s32 	%rd7, %r29, 4;
	add.s64 	%rd8, %rd1, %rd7;
	add.s64 	%rd9, %rd2, %rd7;
	add.s64 	%rd10, %rd3, %rd7;
	ld.global.f32 	%f1, [%rd10];
	ld.global.f32 	%f2, [%rd9];
	add.f32 	%f3, %f1, %f2;
	st.global.f32 	[%rd8], %f3;
	add.s32 	%r29, %r29, %r2;
	add.s32 	%r27, %r27, 1;
	setp.ne.s32 	%p4, %r27, 0;
	@%p4 bra 	$L__BB0_3;
$L__BB0_4:
	setp.lt.u32 	%p5, %r3, 3;
	@%p5 bra 	$L__BB0_7;
	mul.wide.s32 	%rd15, %r2, 4;
	shl.b32 	%r26, %r2, 2;
$L__BB0_6:
	mul.wide.s32 	%rd11, %r29, 4;
	add.s64 	%rd12, %rd3, %rd11;
	ld.global.f32 	%f4, [%rd12];
	add.s64 	%rd13, %rd2, %rd11;
	ld.global.f32 	%f5, [%rd13];
	add.f32 	%f6, %f4, %f5;
	add.s64 	%rd14, %rd1, %rd11;
	st.global.f32 	[%rd14], %f6;
	add.s64 	%rd16, %rd12, %rd15;
	ld.global.f32 	%f7, [%rd16];
	add.s64 	%rd17, %rd13, %rd15;
	ld.global.f32 	%f8, [%rd17];
	add.f32 	%f9, %f7, %f8;
	add.s64 	%rd18, %rd14, %rd15;
	st.global.f32 	[%rd18], %f9;
	add.s64 	%rd19, %rd16, %rd15;
	ld.global.f32 	%f10, [%rd19];
	add.s64 	%rd20, %rd17, %rd15;
	ld.global.f32 	%f11, [%rd20];
	add.f32 	%f12, %f10, %f11;
	add.s64 	%rd21, %rd18, %rd15;
	st.global.f32 	[%rd21], %f12;
	add.s64 	%rd22, %rd19, %rd15;
	ld.global.f32 	%f13, [%rd22];
	add.s64 	%rd23, %rd20, %rd15;
	ld.global.f32 	%f14, [%rd23];
	add.f32 	%f15, %f13, %f14;
	add.s64 	%rd24, %rd21, %rd15;
	st.global.f32 	[%rd24], %f15;
	add.s32 	%r29, %r26, %r29;
	setp.lt.s32 	%p6, %r29, %r12;
	@%p6 bra 	$L__BB0_6;
$L__BB0_7:
	ret;

}


// ===== COMPILED SASS (sm_100) =====

	.target	sm_100

	.elftype	@"ET_EXEC"


//--------------------- .note.nv.tkinfo           --------------------------
	.section	.note.nv.tkinfo,"",@"SHT_NOTE"
	.sectionflags	@"SHF_NOTE_NV_TKINFO"
	.tkinfo
        /*0018*/ 	.word	0x00000002
        /*0030*/ 	.string	""
        /*0030*/ 	.string	"ptxas"
        /*0030*/ 	.string	"Cuda compilation tools, release 13.0, V13.0.88"
        /*0030*/ 	.string	"Build cuda_13.0.r13.0/compiler.36424714_0"
        /*0030*/ 	.string	"-arch sm_100 -m 64 "



//--------------------- .note.nv.cuinfo           --------------------------
	.section	.note.nv.cuinfo,"",@"SHT_NOTE"
	.sectionflags	@"SHF_NOTE_NV_CUINFO"
        /*0018*/ 	.short	0x0002
        /*001a*/ 	.short	0x0064
        /*001c*/ 	.short	0x0082
	.zero		2


//--------------------- .nv.info                  --------------------------
	.section	.nv.info,"",@"SHT_CUDA_INFO"
	.align	4


	//----- nvinfo : EIATTR_REGCOUNT
	.align		4
        /*0000*/ 	.byte	0x04, 0x2f
        /*0002*/ 	.short	(.L_1 - .L_0)
	.align		4
.L_0:
        /*0004*/ 	.word	index@(_Z14vectorAdditionPfS_S_i)
        /*0008*/ 	.word	0x0000001a


	//----- nvinfo : EIATTR_FRAME_SIZE
	.align		4
.L_1:
        /*000c*/ 	.byte	0x04, 0x11
        /*000e*/ 	.short	(.L_3 - .L_2)
	.align		4
.L_2:
        /*0010*/ 	.word	index@(_Z14vectorAdditionPfS_S_i)
        /*0014*/ 	.word	0x00000000


	//----- nvinfo : EIATTR_MIN_STACK_SIZE
	.align		4
.L_3:
        /*0018*/ 	.byte	0x04, 0x12
        /*001a*/ 	.short	(.L_5 - .L_4)
	.align		4
.L_4:
        /*001c*/ 	.word	index@(_Z14vectorAdditionPfS_S_i)
        /*0020*/ 	.word	0x00000000
.L_5:


//--------------------- .nv.compat                --------------------------
	.section	.nv.compat,"",@"SHT_CUDA_COMPAT_INFO"
	.align	4
        /*0000*/ 	.byte	0x02, 0x09, 0x00, 0x00, 0x02, 0x02, 0x01, 0x00, 0x02, 0x05, 0x05, 0x00, 0x03, 0x07, 0x01, 0x01
        /*0010*/ 	.byte	0x02, 0x03, 0x00, 0x00, 0x02, 0x06, 0x01, 0x00, 0x04, 0x0b, 0x08, 0x00, 0x09, 0x00, 0x00, 0x00
        /*0020*/ 	.byte	0x00, 0x00, 0x00, 0x00


//--------------------- .nv.info._Z14vectorAdditionPfS_S_i --------------------------
	.section	.nv.info._Z14vectorAdditionPfS_S_i,"",@"SHT_CUDA_INFO"
	.sectionflags	@""
	.align	4


	//----- nvinfo : EIATTR_CUDA_API_VERSION
	.align		4
        /*0000*/ 	.byte	0x04, 0x37
        /*0002*/ 	.short	(.L_7 - .L_6)
.L_6:
        /*0004*/ 	.word	0x00000082


	//----- nvinfo : EIATTR_KPARAM_INFO
	.align		4
.L_7:
        /*0008*/ 	.byte	0x04, 0x17
        /*000a*/ 	.short	(.L_9 - .L_8)
.L_8:
        /*000c*/ 	.word	0x00000000
        /*0010*/ 	.short	0x0003
        /*0012*/ 	.short	0x0018
        /*0014*/ 	.byte	0x00, 0xf0, 0x11, 0x00


	//----- nvinfo : EIATTR_KPARAM_INFO
	.align		4
.L_9:
        /*0018*/ 	.byte	0x04, 0x17
        /*001a*/ 	.short	(.L_11 - .L_10)
.L_10:
        /*001c*/ 	.word	0x00000000
        /*0020*/ 	.short	0x0002
        /*0022*/ 	.short	0x0010
        /*0024*/ 	.byte	0x00, 0xf5, 0x21, 0x00


	//----- nvinfo : EIATTR_KPARAM_INFO
	.align		4
.L_11:
        /*0028*/ 	.byte	0x04, 0x17
        /*002a*/ 	.short	(.L_13 - .L_12)
.L_12:
        /*002c*/ 	.word	0x00000000
        /*0030*/ 	.short	0x0001
        /*0032*/ 	.short	0x0008
        /*0034*/ 	.byte	0x00, 0xf5, 0x21, 0x00


	//----- nvinfo : EIATTR_KPARAM_INFO
	.align		4
.L_13:
        /*0038*/ 	.byte	0x04, 0x17
        /*003a*/ 	.short	(.L_15 - .L_14)
.L_14:
        /*003c*/ 	.word	0x00000000
        /*0040*/ 	.short	0x0000
        /*0042*/ 	.short	0x0000
        /*0044*/ 	.byte	0x00, 0xf5, 0x21, 0x00


	//----- nvinfo : EIATTR_SPARSE_MMA_MASK
	.align		4
.L_15:
        /*0048*/ 	.byte	0x03, 0x50
        /*004a*/ 	.short	0x0000


	//----- nvinfo : EIATTR_MAXREG_COUNT
	.align		4
        /*004c*/ 	.byte	0x03, 0x1b
        /*004e*/ 	.short	0x00ff


	//----- nvinfo : EIATTR_MERCURY_ISA_VERSION
	.align		4
        /*0050*/ 	.byte	0x03, 0x5f
        /*0052*/ 	.short	0x0101


	//----- nvinfo : EIATTR_VRC_CTA_INIT_COUNT
	.align		4
        /*0054*/ 	.byte	0x02, 0x4a
	.zero		1
	.zero		1


	//----- nvinfo : EIATTR_EXIT_INSTR_OFFSETS
	.align		4
        /*0058*/ 	.byte	0x04, 0x1c
        /*005a*/ 	.short	(.L_17 - .L_16)


	//   ....[0]....
.L_16:
        /*005c*/ 	.word	0x00000090


	//   ....[1]....
        /*0060*/ 	.word	0x000003a0


	//   ....[2]....
        /*0064*/ 	.word	0x000005d0


	//----- nvinfo : EIATTR_CRS_STACK_SIZE
	.align		4
.L_17:
        /*0068*/ 	.byte	0x04, 0x1e
        /*006a*/ 	.short	(.L_19 - .L_18)
.L_18:
        /*006c*/ 	.word	0x00000000


	//----- nvinfo : EIATTR_CBANK_PARAM_SIZE
	.align		4
.L_19:
        /*0070*/ 	.byte	0x03, 0x19
        /*0072*/ 	.short	0x001c


	//----- nvinfo : EIATTR_PARAM_CBANK
	.align		4
        /*0074*/ 	.byte	0x04, 0x0a
        /*0076*/ 	.short	(.L_21 - .L_20)
	.align		4
.L_20:
        /*0078*/ 	.word	index@(.nv.constant0._Z14vectorAdditionPfS_S_i)
        /*007c*/ 	.short	0x0380
        /*007e*/ 	.short	0x001c


	//----- nvinfo : EIATTR_SW_WAR
	.align		4
.L_21:
        /*0080*/ 	.byte	0x04, 0x36
        /*0082*/ 	.short	(.L_23 - .L_22)
.L_22:
        /*0084*/ 	.word	0x00000008
.L_23:


//--------------------- .nv.callgraph             --------------------------
	.section	.nv.callgraph,"",@"SHT_CUDA_CALLGRAPH"
	.align	4
	.sectionentsize	8
	.align		4
        /*0000*/ 	.word	0x00000000
	.align		4
        /*0004*/ 	.word	0xffffffff
	.align		4
        /*0008*/ 	.word	0x00000000
	.align		4
        /*000c*/ 	.word	0xfffffffe
	.align		4
        /*0010*/ 	.word	0x00000000
	.align		4
        /*0014*/ 	.word	0xfffffffd
	.align		4
        /*0018*/ 	.word	0x00000000
	.align		4
        /*001c*/ 	.word	0xfffffffc


//--------------------- .text._Z14vectorAdditionPfS_S_i --------------------------
	.section	.text._Z14vectorAdditionPfS_S_i,"ax",@progbits
	.align	128
        .global         _Z14vectorAdditionPfS_S_i
        .type           _Z14vectorAdditionPfS_S_i,@function
        .size           _Z14vectorAdditionPfS_S_i,(.L_x_5 - _Z14vectorAdditionPfS_S_i)
        .other          _Z14vectorAdditionPfS_S_i,@"STO_CUDA_ENTRY STV_DEFAULT"
_Z14vectorAdditionPfS_S_i:
.text._Z14vectorAdditionPfS_S_i:
[----:B------:R-:W-:Y:S01]  /*0000*/  LDC R1, c[0x0][0x37c] ;  /* 0x0000df00ff017b82 */ /* 0x000fe20000000800 */
[----:B------:R-:W0:Y:S07]  /*0010*/  S2R R3, SR_TID.X ;  /* 0x0000000000037919 */ /* 0x000e2e0000002100 */
[----:B------:R-:W0:Y:S01]  /*0020*/  S2UR UR4, SR_CTAID.X ;  /* 0x00000000000479c3 */ /* 0x000e220000002500 */
[----:B------:R-:W1:Y:S07]  /*0030*/  LDCU UR6, c[0x0][0x398] ;  /* 0x00007300ff0677ac */ /* 0x000e6e0008000800 */
[----:B------:R-:W0:Y:S01]  /*0040*/  LDC R0, c[0x0][0x360] ;  /* 0x0000d800ff007b82 */ /* 0x000e220000000800 */
[----:B------:R-:W2:Y:S01]  /*0050*/  LDCU UR5, c[0x0][0x370] ;  /* 0x00006e00ff0577ac */ /* 0x000ea20008000800 */
[----:B0-----:R-:W-:-:S02]  /*0060*/  IMAD R3, R0, UR4, R3 ;  /* 0x0000000400037c24 */ /* 0x001fc4000f8e0203 */
[----:B--2---:R-:W-:-:S03]  /*0070*/  IMAD R0, R0, UR5, RZ ;  /* 0x0000000500007c24 */ /* 0x004fc6000f8e02ff */
[----:B-1----:R-:W-:-:S13]  /*0080*/  ISETP.GE.AND P0, PT, R3, UR6, PT ;  /* 0x0000000603007c0c */ /* 0x002fda000bf06270 */
[----:B------:R-:W-:Y:S05]  /*0090*/  @P0 EXIT ;  /* 0x000000000000094d */ /* 0x000fea0003800000 */
[----:B------:R-:W0:Y:S01]  /*00a0*/  I2F.U32.RP R8, R0 ;  /* 0x0000000000087306 */ /* 0x000e220000209000 */
[----:B------:R-:W-:Y:S01]  /*00b0*/  IADD3 R2, PT, PT, R0, R3, RZ ;  /* 0x0000000300027210 */ /* 0x000fe20007ffe0ff */
[----:B------:R-:W1:Y:S01]  /*00c0*/  LDCU.64 UR4, c[0x0][0x358] ;  /* 0x00006b00ff0477ac */ /* 0x000e620008000a00 */
[----:B------:R-:W-:Y:S01]  /*00d0*/  IADD3 R9, PT, PT, RZ, -R0, RZ ;  /* 0x80000000ff097210 */ /* 0x000fe20007ffe0ff */
[----:B------:R-:W-:Y:S01]  /*00e0*/  BSSY.RECONVERGENT B0, `(.L_x_0) ;  /* 0x000002b000007945 */ /* 0x000fe20003800200 */
[C---:B------:R-:W-:Y:S02]  /*00f0*/  ISETP.GE.AND P0, PT, R2.reuse, UR6, PT ;  /* 0x0000000602007c0c */ /* 0x040fe4000bf06270 */
[----:B------:R-:W-:Y:S02]  /*0100*/  VIMNMX R7, PT, PT, R2, UR6, !PT ;  /* 0x0000000602077c48 */ /* 0x000fe4000ffe0100 */
[----:B------:R-:W-:Y:S02]  /*0110*/  SEL R6, RZ, 0x1, P0 ;  /* 0x00000001ff067807 */ /* 0x000fe40000000000 */
[----:B------:R-:W-:-:S02]  /*0120*/  ISETP.NE.U32.AND P2, PT, R0, RZ, PT ;  /* 0x000000ff0000720c */ /* 0x000fc40003f45070 */
[----:B------:R-:W-:Y:S01]  /*0130*/  IADD3 R7, PT, PT, R7, -R2, -R6 ;  /* 0x8000000207077210 */ /* 0x000fe20007ffe806 */
[----:B0-----:R-:W0:Y:S02]  /*0140*/  MUFU.RCP R8, R8 ;  /* 0x0000000800087308 */ /* 0x001e240000001000 */
[----:B0-----:R-:W-:-:S06]  /*0150*/  IADD3 R4, PT, PT, R8, 0xffffffe, RZ ;  /* 0x0ffffffe08047810 */ /* 0x001fcc0007ffe0ff */
[----:B------:R0:W2:Y:S02]  /*0160*/  F2I.FTZ.U32.TRUNC.NTZ R5, R4 ;  /* 0x0000000400057305 */ /* 0x0000a4000021f000 */
[----:B0-----:R-:W-:Y:S02]  /*0170*/  HFMA2 R4, -RZ, RZ, 0, 0 ;  /* 0x00000000ff047431 */ /* 0x001fe400000001ff */
[----:B--2---:R-:W-:-:S04]  /*0180*/  IMAD R9, R9, R5, RZ ;  /* 0x0000000509097224 */ /* 0x004fc800078e02ff */
[----:B------:R-:W-:-:S06]  /*0190*/  IMAD.HI.U32 R8, R5, R9, R4 ;  /* 0x0000000905087227 */ /* 0x000fcc00078e0004 */
[----:B------:R-:W-:-:S05]  /*01a0*/  IMAD.HI.U32 R5, R8, R7, RZ ;  /* 0x0000000708057227 */ /* 0x000fca00078e00ff */
[----:B------:R-:W-:-:S05]  /*01b0*/  IADD3 R2, PT, PT, -R5, RZ, RZ ;  /* 0x000000ff05027210 */ /* 0x000fca0007ffe1ff */
[----:B------:R-:W-:-:S05]  /*01c0*/  IMAD R7, R0, R2, R7 ;  /* 0x0000000200077224 */ /* 0x000fca00078e0207 */
[----:B------:R-:W-:-:S13]  /*01d0*/  ISETP.GE.U32.AND P0, PT, R7, R0, PT ;  /* 0x000000000700720c */ /* 0x000fda0003f06070 */
[----:B------:R-:W-:Y:S02]  /*01e0*/  @P0 IADD3 R7, PT, PT, -R0, R7, RZ ;  /* 0x0000000700070210 */ /* 0x000fe40007ffe1ff */
[----:B------:R-:W-:Y:S02]  /*01f0*/  @P0 IADD3 R5, PT, PT, R5, 0x1, RZ ;  /* 0x0000000105050810 */ /* 0x000fe40007ffe0ff */
[----:B------:R-:W-:-:S13]  /*0200*/  ISETP.GE.U32.AND P1, PT, R7, R0, PT ;  /* 0x000000000700720c */ /* 0x000fda0003f26070 */
[----:B------:R-:W-:Y:S02]  /*0210*/  @P1 IADD3 R5, PT, PT, R5, 0x1, RZ ;  /* 0x0000000105051810 */ /* 0x000fe40007ffe0ff */
[----:B------:R-:W-:-:S04]  /*0220*/  @!P2 LOP3.LUT R5, RZ, R0, RZ, 0x33, !PT ;  /* 0x00000000ff05a212 */ /* 0x000fc800078e33ff */
[----:B------:R-:W-:-:S04]  /*0230*/  IADD3 R2, PT, PT, R6, R5, RZ ;  /* 0x0000000506027210 */ /* 0x000fc80007ffe0ff */
[C---:B------:R-:W-:Y:S02]  /*0240*/  LOP3.LUT R4, R2.reuse, 0x3, RZ, 0xc0, !PT ;  /* 0x0000000302047812 */ /* 0x040fe400078ec0ff */
[----:B------:R-:W-:Y:S02]  /*0250*/  ISETP.GE.U32.AND P1, PT, R2, 0x3, PT ;  /* 0x000000030200780c */ /* 0x000fe40003f26070 */
[----:B------:R-:W-:-:S13]  /*0260*/  ISETP.NE.AND P0, PT, R4, 0x3, PT ;  /* 0x000000030400780c */ /* 0x000fda0003f05270 */
[----:B-1----:R-:W-:Y:S05]  /*0270*/  @!P0 BRA `(.L_x_1) ;  /* 0x0000000000448947 */ /* 0x002fea0003800000 */
[----:B------:R-:W0:Y:S01]  /*0280*/  LDC.64 R4, c[0x0][0x390] ;  /* 0x0000e400ff047b82 */ /* 0x000e220000000a00 */
[----:B------:R-:W-:-:S04]  /*0290*/  IADD3 R2, PT, PT, R2, 0x1, RZ ;  /* 0x0000000102027810 */ /* 0x000fc80007ffe0ff */
[----:B------:R-:W-:-:S03]  /*02a0*/  LOP3.LUT R2, R2, 0x3, RZ, 0xc0, !PT ;  /* 0x0000000302027812 */ /* 0x000fc600078ec0ff */
[----:B------:R-:W1:Y:S01]  /*02b0*/  LDC.64 R6, c[0x0][0x380] ;  /* 0x0000e000ff067b82 */ /* 0x000e620000000a00 */
[----:B------:R-:W-:-:S07]  /*02c0*/  IADD3 R2, PT, PT, -R2, RZ, RZ ;  /* 0x000000ff02027210 */ /* 0x000fce0007ffe1ff */
[----:B------:R-:W2:Y:S02]  /*02d0*/  LDC.64 R8, c[0x0][0x388] ;  /* 0x0000e200ff087b82 */ /* 0x000ea40000000a00 */
.L_x_2:
[----:B0-----:R-:W-:-:S04]  /*02e0*/  IMAD.WIDE R12, R3, 0x4, R4 ;  /* 0x00000004030c7825 */ /* 0x001fc800078e0204 */
[C---:B--2---:R-:W-:Y:S02]  /*02f0*/  IMAD.WIDE R14, R3.reuse, 0x4, R8 ;  /* 0x00000004030e7825 */ /* 0x044fe400078e0208 */
[----:B------:R-:W2:Y:S04]  /*0300*/  LDG.E R13, desc[UR4][R12.64] ;  /* 0x000000040c0d7981 */ /* 0x000ea8000c1e1900 */
[----:B------:R-:W2:Y:S01]  /*0310*/  LDG.E R14, desc[UR4][R14.64] ;  /* 0x000000040e0e7981 */ /* 0x000ea2000c1e1900 */
[----:B-1-3--:R-:W-:Y:S01]  /*0320*/  IMAD.WIDE R10, R3, 0x4, R6 ;  /* 0x00000004030a7825 */ /* 0x00afe200078e0206 */
[----:B------:R-:W-:Y:S02]  /*0330*/  IADD3 R2, PT, PT, R2, 0x1, RZ ;  /* 0x0000000102027810 */ /* 0x000fe40007ffe0ff */
[----:B------:R-:W-:-:S02]  /*0340*/  IADD3 R3, PT, PT, R0, R3, RZ ;  /* 0x0000000300037210 */ /* 0x000fc40007ffe0ff */
[----:B------:R-:W-:Y:S01]  /*0350*/  ISETP.NE.AND P0, PT, R2, RZ, PT ;  /* 0x000000ff0200720c */ /* 0x000fe20003f05270 */
[----:B--2---:R-:W-:-:S05]  /*0360*/  FADD R17, R14, R13 ;  /* 0x0000000d0e117221 */ /* 0x004fca0000000000 */
[----:B------:R3:W-:Y:S07]  /*0370*/  STG.E desc[UR4][R10.64], R17 ;  /* 0x000000110a007986 */ /* 0x0007ee000c101904 */
[----:B------:R-:W-:Y:S05]  /*0380*/  @P0 BRA `(.L_x_2) ;  /* 0xfffffffc00d40947 */ /* 0x000fea000383ffff */
.L_x_1:
[----:B------:R-:W-:Y:S05]  /*0390*/  BSYNC.RECONVERGENT B0 ;  /* 0x0000000000007941 */ /* 0x000fea0003800200 */
.L_x_0:
[----:B------:R-:W-:Y:S05]  /*03a0*/  @!P1 EXIT ;  /* 0x000000000000994d */ /* 0x000fea0003800000 */
.L_x_3:
[----:B------:R-:W3:Y:S08]  /*03b0*/  LDC.64 R4, c[0x0][0x388] ;  /* 0x0000e200ff047b82 */ /* 0x000ef00000000a00 */
[----:B------:R-:W0:Y:S01]  /*03c0*/  LDC.64 R6, c[0x0][0x390] ;  /* 0x0000e400ff067b82 */ /* 0x000e220000000a00 */
[----:B---3--:R-:W-:-:S07]  /*03d0*/  IMAD.WIDE R10, R3, 0x4, R4 ;  /* 0x00000004030a7825 */ /* 0x008fce00078e0204 */
[----:B------:R-:W1:Y:S01]  /*03e0*/  LDC.64 R4, c[0x0][0x380] ;  /* 0x0000e000ff047b82 */ /* 0x000e620000000a00 */
[----:B--2---:R-:W2:Y:S01]  /*03f0*/  LDG.E R2, desc[UR4][R10.64] ;  /* 0x000000040a027981 */ /* 0x004ea2000c1e1900 */
[----:B0-----:R-:W-:-:S05]  /*0400*/  IMAD.WIDE R12, R3, 0x4, R6 ;  /* 0x00000004030c7825 */ /* 0x001fca00078e0206 */
[----:B------:R-:W2:Y:S01]  /*0410*/  LDG.E R7, desc[UR4][R12.64] ;  /* 0x000000040c077981 */ /* 0x000ea2000c1e1900 */
[----:B-1----:R-:W-:-:S04]  /*0420*/  IMAD.WIDE R16, R3, 0x4, R4 ;  /* 0x0000000403107825 */ /* 0x002fc800078e0204 */
[----:B------:R-:W-:-:S04]  /*0430*/  IMAD.WIDE R4, R0, 0x4, R10 ;  /* 0x0000000400047825 */ /* 0x000fc800078e020a */
[----:B--2---:R-:W-:Y:S01]  /*0440*/  FADD R19, R2, R7 ;  /* 0x0000000702137221 */ /* 0x004fe20000000000 */
[----:B------:R-:W-:-:S04]  /*0450*/  IMAD.WIDE R6, R0, 0x4, R12 ;  /* 0x0000000400067825 */ /* 0x000fc800078e020c */
[----:B------:R0:W-:Y:S04]  /*0460*/  STG.E desc[UR4][R16.64], R19 ;  /* 0x0000001310007986 */ /* 0x0001e8000c101904 */
[----:B------:R-:W2:Y:S04]  /*0470*/  LDG.E R2, desc[UR4][R4.64] ;  /* 0x0000000404027981 */ /* 0x000ea8000c1e1900 */
[----:B------:R-:W2:Y:S01]  /*0480*/  LDG.E R15, desc[UR4][R6.64] ;  /* 0x00000004060f7981 */ /* 0x000ea2000c1e1900 */
[----:B------:R-:W-:-:S04]  /*0490*/  IMAD.WIDE R8, R0, 0x4, R16 ;  /* 0x0000000400087825 */ /* 0x000fc800078e0210 */
[----:B------:R-:W-:-:S04]  /*04a0*/  IMAD.WIDE R10, R0, 0x4, R4 ;  /* 0x00000004000a7825 */ /* 0x000fc800078e0204 */
[----:B------:R-:W-:-:S04]  /*04b0*/  IMAD.WIDE R12, R0, 0x4, R6 ;  /* 0x00000004000c7825 */ /* 0x000fc800078e0206 */
[----:B--2---:R-:W-:-:S05]  /*04c0*/  FADD R21, R2, R15 ;  /* 0x0000000f02157221 */ /* 0x004fca0000000000 */
        /* <DEDUP_REMOVED lines=8> */
[----:B------:R-:W1:Y:S04]  /*0550*/  LDG.E R4, desc[UR4][R4.64] ;  /* 0x0000000404047981 */ /* 0x000e68000c1e1900 */
[----:B------:R-:W1:Y:S01]  /*0560*/  LDG.E R7, desc[UR4][R6.64] ;  /* 0x0000000406077981 */ /* 0x000e62000c1e1900 */
[C---:B0-----:R-:W-:Y:S01]  /*0570*/  IMAD.WIDE R16, R0.reuse, 0x4, R14 ;  /* 0x0000000400107825 */ /* 0x041fe200078e020e */
[----:B------:R-:W-:-:S04]  /*0580*/  LEA R3, R0, R3, 0x2 ;  /* 0x0000000300037211 */ /* 0x000fc800078e10ff */
[----:B------:R-:W-:Y:S01]  /*0590*/  ISETP.GE.AND P0, PT, R3, UR6, PT ;  /* 0x0000000603007c0c */ /* 0x000fe2000bf06270 */
[----:B-1----:R-:W-:-:S05]  /*05a0*/  FADD R9, R4, R7 ;  /* 0x0000000704097221 */ /* 0x002fca0000000000 */
[----:B------:R2:W-:Y:S07]  /*05b0*/  STG.E desc[UR4][R16.64], R9 ;  /* 0x0000000910007986 */ /* 0x0005ee000c101904 */
[----:B------:R-:W-:Y:S05]  /*05c0*/  @!P0 BRA `(.L_x_3) ;  /* 0xfffffffc00788947 */ /* 0x000fea000383ffff */
[----:B------:R-:W-:Y:S05]  /*05d0*/  EXIT ;  /* 0x000000000000794d */ /* 0x000fea0003800000 */
.L_x_4:
[----:B------:R-:W-:-:S00]  /*05e0*/  BRA `(.L_x_4) ;  /* 0xfffffffc00fc7947 */ /* 0x000fc0000383ffff */
[----:B------:R-:W-:-:S00]  /*05f0*/  NOP ;  /* 0x0000000000007918 */ /* 0x000fc00000000000 */
        /* <DEDUP_REMOVED lines=8> */
.L_x_5:


//--------------------- .nv.shared.reserved.0     --------------------------
	.section	.nv.shared.reserved.0,"aw",@nobits
	.weak		__nv_reservedSMEM_offset_0_alias
	.size		__nv_reservedSMEM_offset_0_alias, 0, 64
	.other		__nv_reservedSMEM_offset_0_alias,@"STO_CUDA_RESERVED_SHARED STV_DEFAULT"
__nv_reservedSMEM_offset_0_alias:
	.zero		0
	.zero		64


//--------------------- .nv.constant0._Z14vectorAdditionPfS_S_i --------------------------
	.section	.nv.constant0._Z14vectorAdditionPfS_S_i,"a",@progbits
	.sectionflags	@""
	.align	4
.nv.constant0._Z14vectorAdditionPfS_S_i:
	.zero		924


//--------------------- SYMBOLS --------------------------

	.type		.nv.reservedSmem.offset0,@object
	.size		.nv.reservedSmem.offset0,0x4
